//
// Generated by NVIDIA NVVM Compiler
//
// Compiler Build ID: CL-36424714
// Cuda compilation tools, release 13.0, V13.0.88
// Based on NVVM 20.0.0
//

.version 9.0
.target sm_100
.address_size 64

	// .globl	_Z13MatAddElementPiS_S_

.visible .entry _Z13MatAddElementPiS_S_(
	.param .u64 .ptr .align 1 _Z13MatAddElementPiS_S__param_0,
	.param .u64 .ptr .align 1 _Z13MatAddElementPiS_S__param_1,
	.param .u64 .ptr .align 1 _Z13MatAddElementPiS_S__param_2
)
{
	.reg .b32 	%r<14>;
	.reg .b64 	%rd<11>;

	ld.param.u64 	%rd1, [_Z13MatAddElementPiS_S__param_0];
	ld.param.u64 	%rd2, [_Z13MatAddElementPiS_S__param_1];
	ld.param.u64 	%rd3, [_Z13MatAddElementPiS_S__param_2];
	cvta.to.global.u64 	%rd4, %rd3;
	cvta.to.global.u64 	%rd5, %rd2;
	cvta.to.global.u64 	%rd6, %rd1;
	mov.u32 	%r1, %ctaid.y;
	mov.u32 	%r2, %nctaid.x;
	mov.u32 	%r3, %ntid.x;
	mov.u32 	%r4, %ntid.y;
	mov.u32 	%r5, %tid.y;
	mov.u32 	%r6, %ctaid.x;
	mov.u32 	%r7, %tid.x;
	mad.lo.s32 	%r8, %r4, %r1, %r5;
	mad.lo.s32 	%r9, %r8, %r2, %r6;
	mad.lo.s32 	%r10, %r9, %r3, %r7;
	mul.wide.s32 	%rd7, %r10, 4;
	add.s64 	%rd8, %rd6, %rd7;
	ld.global.u32 	%r11, [%rd8];
	add.s64 	%rd9, %rd5, %rd7;
	ld.global.u32 	%r12, [%rd9];
	add.s32 	%r13, %r12, %r11;
	add.s64 	%rd10, %rd4, %rd7;
	st.global.u32 	[%rd10], %r13;
	ret;

}


// ===== COMPILED SASS (sm_100) =====

	.target	sm_100

	.elftype	@"ET_EXEC"


//--------------------- .note.nv.tkinfo           --------------------------
	.section	.note.nv.tkinfo,"",@"SHT_NOTE"
	.sectionflags	@"SHF_NOTE_NV_TKINFO"
	.tkinfo
        /*0018*/ 	.word	0x00000002
        /*0030*/ 	.string	""
        /*0030*/ 	.string	"ptxas"
        /*0030*/ 	.string	"Cuda compilation tools, release 13.0, V13.0.88"
        /*0030*/ 	.string	"Build cuda_13.0.r13.0/compiler.36424714_0"
        /*0030*/ 	.string	"-arch sm_100 -m 64 "



//--------------------- .note.nv.cuinfo           --------------------------
	.section	.note.nv.cuinfo,"",@"SHT_NOTE"
	.sectionflags	@"SHF_NOTE_NV_CUINFO"
        /*0018*/ 	.short	0x0002
        /*001a*/ 	.short	0x0064
        /*001c*/ 	.short	0x0082
	.zero		2


//--------------------- .nv.info                  --------------------------
	.section	.nv.info,"",@"SHT_CUDA_INFO"
	.align	4


	//----- nvinfo : EIATTR_REGCOUNT
	.align		4
        /*0000*/ 	.byte	0x04, 0x2f
        /*0002*/ 	.short	(.L_1 - .L_0)
	.align		4
.L_0:
        /*0004*/ 	.word	index@(_Z13MatAddElementPiS_S_)
        /*0008*/ 	.word	0x0000000e


	//----- nvinfo : EIATTR_FRAME_SIZE
	.align		4
.L_1:
        /*000c*/ 	.byte	0x04, 0x11
        /*000e*/ 	.short	(.L_3 - .L_2)
	.align		4
.L_2:
        /*0010*/ 	.word	index@(_Z13MatAddElementPiS_S_)
        /*0014*/ 	.word	0x00000000


	//----- nvinfo : EIATTR_MIN_STACK_SIZE
	.align		4
.L_3:
        /*0018*/ 	.byte	0x04, 0x12
        /*001a*/ 	.short	(.L_5 - .L_4)
	.align		4
.L_4:
        /*001c*/ 	.word	index@(_Z13MatAddElementPiS_S_)
        /*0020*/ 	.word	0x00000000
.L_5:


//--------------------- .nv.compat                --------------------------
	.section	.nv.compat,"",@"SHT_CUDA_COMPAT_INFO"
	.align	4
        /*0000*/ 	.byte	0x02, 0x09, 0x00, 0x00, 0x02, 0x02, 0x01, 0x00, 0x02, 0x05, 0x05, 0x00, 0x03, 0x07, 0x01, 0x01
        /*0010*/ 	.byte	0x02, 0x03, 0x00, 0x00, 0x02, 0x06, 0x01, 0x00, 0x04, 0x0b, 0x08, 0x00, 0x09, 0x00, 0x00, 0x00
        /*0020*/ 	.byte	0x00, 0x00, 0x00, 0x00


//--------------------- .nv.info._Z13MatAddElementPiS_S_ --------------------------
	.section	.nv.info._Z13MatAddElementPiS_S_,"",@"SHT_CUDA_INFO"
	.sectionflags	@""
	.align	4


	//----- nvinfo : EIATTR_CUDA_API_VERSION
	.align		4
        /*0000*/ 	.byte	0x04, 0x37
        /*0002*/ 	.short	(.L_7 - .L_6)
.L_6:
        /*0004*/ 	.word	0x00000082


	//----- nvinfo : EIATTR_KPARAM_INFO
	.align		4
.L_7:
        /*0008*/ 	.byte	0x04, 0x17
        /*000a*/ 	.short	(.L_9 - .L_8)
.L_8:
        /*000c*/ 	.word	0x00000000
        /*0010*/ 	.short	0x0002
        /*0012*/ 	.short	0x0010
        /*0014*/ 	.byte	0x00, 0xf5, 0x21, 0x00


	//----- nvinfo : EIATTR_KPARAM_INFO
	.align		4
.L_9:
        /*0018*/ 	.byte	0x04, 0x17
        /*001a*/ 	.short	(.L_11 - .L_10)
.L_10:
        /*001c*/ 	.word	0x00000000
        /*0020*/ 	.short	0x0001
        /*0022*/ 	.short	0x0008
        /*0024*/ 	.byte	0x00, 0xf5, 0x21, 0x00


	//----- nvinfo : EIATTR_KPARAM_INFO
	.align		4
.L_11:
        /*0028*/ 	.byte	0x04, 0x17
        /*002a*/ 	.short	(.L_13 - .L_12)
.L_12:
        /*002c*/ 	.word	0x00000000
        /*0030*/ 	.short	0x0000
        /*0032*/ 	.short	0x0000
        /*0034*/ 	.byte	0x00, 0xf5, 0x21, 0x00


	//----- nvinfo : EIATTR_SPARSE_MMA_MASK
	.align		4
.L_13:
        /*0038*/ 	.byte	0x03, 0x50
        /*003a*/ 	.short	0x0000


	//----- nvinfo : EIATTR_MAXREG_COUNT
	.align		4
        /*003c*/ 	.byte	0x03, 0x1b
        /*003e*/ 	.short	0x00ff


	//----- nvinfo : EIATTR_MERCURY_ISA_VERSION
	.align		4
        /*0040*/ 	.byte	0x03, 0x5f
        /*0042*/ 	.short	0x0101


	//----- nvinfo : EIATTR_VRC_CTA_INIT_COUNT
	.align		4
        /*0044*/ 	.byte	0x02, 0x4a
	.zero		1
	.zero		1


	//----- nvinfo : EIATTR_EXIT_INSTR_OFFSETS
	.align		4
        /*0048*/ 	.byte	0x04, 0x1c
        /*004a*/ 	.short	(.L_15 - .L_14)


	//   ....[0]....
.L_14:
        /*004c*/ 	.word	0x00000160


	//----- nvinfo : EIATTR_CBANK_PARAM_SIZE
	.align		4
.L_15:
        /*0050*/ 	.byte	0x03, 0x19
        /*0052*/ 	.short	0x0018


	//----- nvinfo : EIATTR_PARAM_CBANK
	.align		4
        /*0054*/ 	.byte	0x04, 0x0a
        /*0056*/ 	.short	(.L_17 - .L_16)
	.align		4
.L_16:
        /*0058*/ 	.word	index@(.nv.constant0._Z13MatAddElementPiS_S_)
        /*005c*/ 	.short	0x0380
        /*005e*/ 	.short	0x0018


	//----- nvinfo : EIATTR_SW_WAR
	.align		4
.L_17:
        /*0060*/ 	.byte	0x04, 0x36
        /*0062*/ 	.short	(.L_19 - .L_18)
.L_18:
        /*0064*/ 	.word	0x00000008
.L_19:


//--------------------- .nv.callgraph             --------------------------
	.section	.nv.callgraph,"",@"SHT_CUDA_CALLGRAPH"
	.align	4
	.sectionentsize	8
	.align		4
        /*0000*/ 	.word	0x00000000
	.align		4
        /*0004*/ 	.word	0xffffffff
	.align		4
        /*0008*/ 	.word	0x00000000
	.align		4
        /*000c*/ 	.word	0xfffffffe
	.align		4
        /*0010*/ 	.word	0x00000000
	.align		4
        /*0014*/ 	.word	0xfffffffd
	.align		4
        /*0018*/ 	.word	0x00000000
	.align		4
        /*001c*/ 	.word	0xfffffffc


//--------------------- .text._Z13MatAddElementPiS_S_ --------------------------
	.section	.text._Z13MatAddElementPiS_S_,"ax",@progbits
	.align	128
        .global         _Z13MatAddElementPiS_S_
        .type           _Z13MatAddElementPiS_S_,@function
        .size           _Z13MatAddElementPiS_S_,(.L_x_1 - _Z13MatAddElementPiS_S_)
        .other          _Z13MatAddElementPiS_S_,@"STO_CUDA_ENTRY STV_DEFAULT"
_Z13MatAddElementPiS_S_:
.text._Z13MatAddElementPiS_S_:
[----:B------:R-:W-:Y:S01]  /*0000*/  LDC R1, c[0x0][0x37c] ;  /* 0x0000df00ff017b82 */ /* 0x000fe20000000800 */
[----:B------:R-:W0:Y:S01]  /*0010*/  S2R R7, SR_TID.Y ;  /* 0x0000000000077919 */ /* 0x000e220000002200 */
[----:B------:R-:W1:Y:S06]  /*0020*/  LDCU UR7, c[0x0][0x370] ;  /* 0x00006e00ff0777ac */ /* 0x000e6c0008000800 */
[----:B------:R-:W0:Y:S01]  /*0030*/  S2UR UR6, SR_CTAID.Y ;  /* 0x00000000000679c3 */ /* 0x000e220000002600 */
[----:B------:R-:W1:Y:S01]  /*0040*/  S2R R9, SR_CTAID.X ;  /* 0x0000000000097919 */ /* 0x000e620000002500 */
[----:B------:R-:W2:Y:S01]  /*0050*/  LDCU UR8, c[0x0][0x360] ;  /* 0x00006c00ff0877ac */ /* 0x000ea20008000800 */
[----:B------:R-:W2:Y:S01]  /*0060*/  S2R R11, SR_TID.X ;  /* 0x00000000000b7919 */ /* 0x000ea20000002100 */
[----:B------:R-:W3:Y:S04]  /*0070*/  LDCU.64 UR4, c[0x0][0x358] ;  /* 0x00006b00ff0477ac */ /* 0x000ee80008000a00 */
[----:B------:R-:W0:Y:S08]  /*0080*/  LDC R0, c[0x0][0x364] ;  /* 0x0000d900ff007b82 */ /* 0x000e300000000800 */
[----:B------:R-:W4:Y:S08]  /*0090*/  LDC.64 R2, c[0x0][0x380] ;  /* 0x0000e000ff027b82 */ /* 0x000f300000000a00 */
[----:B------:R-:W5:Y:S01]  /*00a0*/  LDC.64 R4, c[0x0][0x388] ;  /* 0x0000e200ff047b82 */ /* 0x000f620000000a00 */
[----:B0-----:R-:W-:-:S07]  /*00b0*/  IMAD R0, R0, UR6, R7 ;  /* 0x0000000600007c24 */ /* 0x001fce000f8e0207 */
[----:B------:R-:W0:Y:S01]  /*00c0*/  LDC.64 R6, c[0x0][0x390] ;  /* 0x0000e400ff067b82 */ /* 0x000e220000000a00 */
[----:B-1----:R-:W-:-:S04]  /*00d0*/  IMAD R0, R0, UR7, R9 ;  /* 0x0000000700007c24 */ /* 0x002fc8000f8e0209 */
[----:B--2---:R-:W-:-:S04]  /*00e0*/  IMAD R9, R0, UR8, R11 ;  /* 0x0000000800097c24 */ /* 0x004fc8000f8e020b */
[----:B----4-:R-:W-:-:S04]  /*00f0*/  IMAD.WIDE R2, R9, 0x4, R2 ;  /* 0x0000000409027825 */ /* 0x010fc800078e0202 */
[C---:B-----5:R-:W-:Y:S02]  /*0100*/  IMAD.WIDE R4, R9.reuse, 0x4, R4 ;  /* 0x0000000409047825 */ /* 0x060fe400078e0204 */
[----:B---3--:R-:W2:Y:S04]  /*0110*/  LDG.E R2, desc[UR4][R2.64] ;  /* 0x0000000402027981 */ /* 0x008ea8000c1e1900 */
[----:B------:R-:W2:Y:S01]  /*0120*/  LDG.E R5, desc[UR4][R4.64] ;  /* 0x0000000404057981 */ /* 0x000ea2000c1e1900 */
[----:B0-----:R-:W-:Y:S01]  /*0130*/  IMAD.WIDE R6, R9, 0x4, R6 ;  /* 0x0000000409067825 */ /* 0x001fe200078e0206 */
[----:B--2---:R-:W-:-:S05]  /*0140*/  IADD3 R9, PT, PT, R2, R5, RZ ;  /* 0x0000000502097210 */ /* 0x004fca0007ffe0ff */
[----:B------:R-:W-:Y:S01]  /*0150*/  STG.E desc[UR4][R6.64], R9 ;  /* 0x0000000906007986 */ /* 0x000fe2000c101904 */
[----:B------:R-:W-:Y:S05]  /*0160*/  EXIT ;  /* 0x000000000000794d */ /* 0x000fea0003800000 */
.L_x_0:
[----:B------:R-:W-:-:S00]  /*0170*/  BRA `(.L_x_0) ;  /* 0xfffffffc00fc7947 */ /* 0x000fc0000383ffff */
[----:B------:R-:W-:-:S00]  /*0180*/  NOP ;  /* 0x0000000000007918 */ /* 0x000fc00000000000 */
[----:B------:R-:W-:-:S00]  /*0190*/  NOP ;  /* 0x0000000000007918 */ /* 0x000fc00000000000 */
[----:B------:R-:W-:-:S00]  /*01a0*/  NOP ;  /* 0x0000000000007918 */ /* 0x000fc00000000000 */
[----:B------:R-:W-:-:S00]  /*01b0*/  NOP ;  /* 0x0000000000007918 */ /* 0x000fc00000000000 */
[----:B------:R-:W-:-:S00]  /*01c0*/  NOP ;  /* 0x0000000000007918 */ /* 0x000fc00000000000 */
[----:B------:R-:W-:-:S00]  /*01d0*/  NOP ;  /* 0x0000000000007918 */ /* 0x000fc00000000000 */
[----:B------:R-:W-:-:S00]  /*01e0*/  NOP ;  /* 0x0000000000007918 */ /* 0x000fc00000000000 */
[----:B------:R-:W-:-:S00]  /*01f0*/  NOP ;  /* 0x0000000000007918 */ /* 0x000fc00000000000 */
.L_x_1:


//--------------------- .nv.shared.reserved.0     --------------------------
	.section	.nv.shared.reserved.0,"aw",@nobits
	.weak		__nv_reservedSMEM_offset_0_alias
	.size		__nv_reservedSMEM_offset_0_alias, 0, 64
	.other		__nv_reservedSMEM_offset_0_alias,@"STO_CUDA_RESERVED_SHARED STV_DEFAULT"
__nv_reservedSMEM_offset_0_alias:
	.zero		0
	.zero		64


//--------------------- .nv.constant0._Z13MatAddElementPiS_S_ --------------------------
	.section	.nv.constant0._Z13MatAddElementPiS_S_,"a",@progbits
	.sectionflags	@""
	.align	4
.nv.constant0._Z13MatAddElementPiS_S_:
	.zero		920


//--------------------- SYMBOLS --------------------------

	.type		.nv.reservedSmem.offset0,@object
	.size		.nv.reservedSmem.offset0,0x4
